	.headerflags	@"EF_CUDA_TEXMODE_UNIFIED EF_CUDA_64BIT_ADDRESS EF_CUDA_ACCELERATORS EF_CUDA_SM90 EF_CUDA_VIRTUAL_SM(EF_CUDA_SM90)"
	.elftype	@"ET_EXEC"


//--------------------- .nv.info                  --------------------------
	.section	.nv.info,"",@"SHT_CUDA_INFO"
	.align	4


	//----- nvinfo : EIATTR_REGCOUNT
	.align		4
        /*0000*/ 	.byte	0x04, 0x2f
        /*0002*/ 	.short	(.L_3 - .L_2)
	.align		4
.L_2:
        /*0004*/ 	.word	index@(triton_poi_fused__native_batch_norm_legit_no_training_convolution_relu_5)
        /*0008*/ 	.word	0x00000016


	//----- nvinfo : EIATTR_MIN_STACK_SIZE
	.align		4
.L_3:
        /*000c*/ 	.byte	0x04, 0x12
        /*000e*/ 	.short	(.L_5 - .L_4)
	.align		4
.L_4:
        /*0010*/ 	.word	index@(triton_poi_fused__native_batch_norm_legit_no_training_convolution_relu_5)
        /*0014*/ 	.word	0x00000000


	//----- nvinfo : EIATTR_FRAME_SIZE
	.align		4
.L_5:
        /*0018*/ 	.byte	0x04, 0x11
        /*001a*/ 	.short	(.L_7 - .L_6)
	.align		4
.L_6:
        /*001c*/ 	.word	index@(triton_poi_fused__native_batch_norm_legit_no_training_convolution_relu_5)
        /*0020*/ 	.word	0x00000000


	//----- nvinfo : EIATTR_MIN_STACK_SIZE
	.align		4
.L_7:
        /*0024*/ 	.byte	0x04, 0x12
        /*0026*/ 	.short	(.L_9 - .L_8)
	.align		4
.L_8:
        /*0028*/ 	.word	index@(triton_poi_fused__native_batch_norm_legit_no_training_convolution_relu_5)
        /*002c*/ 	.word	0x00000000
.L_9:


//--------------------- .nv.info.triton_poi_fused__native_batch_norm_legit_no_training_convolution_relu_5 --------------------------
	.section	.nv.info.triton_poi_fused__native_batch_norm_legit_no_training_convolution_relu_5,"",@"SHT_CUDA_INFO"
	.sectionflags	@""
	.align	4


	//----- nvinfo : EIATTR_CUDA_API_VERSION
	.align		4
        /*0000*/ 	.byte	0x04, 0x37
        /*0002*/ 	.short	(.L_11 - .L_10)
.L_10:
        /*0004*/ 	.word	0x0000007c


	//----- nvinfo : EIATTR_KPARAM_INFO
	.align		4
.L_11:
        /*0008*/ 	.byte	0x04, 0x17
        /*000a*/ 	.short	(.L_13 - .L_12)
.L_12:
        /*000c*/ 	.word	0x00000000
        /*0010*/ 	.short	0x0007
        /*0012*/ 	.short	0x0038
        /*0014*/ 	.byte	0x00, 0xf0, 0x11, 0x00


	//----- nvinfo : EIATTR_KPARAM_INFO
	.align		4
.L_13:
        /*0018*/ 	.byte	0x04, 0x17
        /*001a*/ 	.short	(.L_15 - .L_14)
.L_14:
        /*001c*/ 	.word	0x00000000
        /*0020*/ 	.short	0x0006
        /*0022*/ 	.short	0x0030
        /*0024*/ 	.byte	0x00, 0xf4, 0x21, 0x00


	//----- nvinfo : EIATTR_KPARAM_INFO
	.align		4
.L_15:
        /*0028*/ 	.byte	0x04, 0x17
        /*002a*/ 	.short	(.L_17 - .L_16)
.L_16:
        /*002c*/ 	.word	0x00000000
        /*0030*/ 	.short	0x0005
        /*0032*/ 	.short	0x0028
        /*0034*/ 	.byte	0x00, 0xf4, 0x21, 0x00


	//----- nvinfo : EIATTR_KPARAM_INFO
	.align		4
.L_17:
        /*0038*/ 	.byte	0x04, 0x17
        /*003a*/ 	.short	(.L_19 - .L_18)
.L_18:
        /*003c*/ 	.word	0x00000000
        /*0040*/ 	.short	0x0004
        /*0042*/ 	.short	0x0020
        /*0044*/ 	.byte	0x00, 0xf4, 0x21, 0x00


	//----- nvinfo : EIATTR_KPARAM_INFO
	.align		4
.L_19:
        /*0048*/ 	.byte	0x04, 0x17
        /*004a*/ 	.short	(.L_21 - .L_20)
.L_20:
        /*004c*/ 	.word	0x00000000
        /*0050*/ 	.short	0x0003
        /*0052*/ 	.short	0x0018
        /*0054*/ 	.byte	0x00, 0xf4, 0x21, 0x00


	//----- nvinfo : EIATTR_KPARAM_INFO
	.align		4
.L_21:
        /*0058*/ 	.byte	0x04, 0x17
        /*005a*/ 	.short	(.L_23 - .L_22)
.L_22:
        /*005c*/ 	.word	0x00000000
        /*0060*/ 	.short	0x0002
        /*0062*/ 	.short	0x0010
        /*0064*/ 	.byte	0x00, 0xf4, 0x21, 0x00


	//----- nvinfo : EIATTR_KPARAM_INFO
	.align		4
.L_23:
        /*0068*/ 	.byte	0x04, 0x17
        /*006a*/ 	.short	(.L_25 - .L_24)
.L_24:
        /*006c*/ 	.word	0x00000000
        /*0070*/ 	.short	0x0001
        /*0072*/ 	.short	0x0008
        /*0074*/ 	.byte	0x00, 0xf4, 0x21, 0x00


	//----- nvinfo : EIATTR_KPARAM_INFO
	.align		4
.L_25:
        /*0078*/ 	.byte	0x04, 0x17
        /*007a*/ 	.short	(.L_27 - .L_26)
.L_26:
        /*007c*/ 	.word	0x00000000
        /*0080*/ 	.short	0x0000
        /*0082*/ 	.short	0x0000
        /*0084*/ 	.byte	0x00, 0xf4, 0x21, 0x00


	//----- nvinfo : EIATTR_SPARSE_MMA_MASK
	.align		4
.L_27:
        /*0088*/ 	.byte	0x03, 0x50
        /*008a*/ 	.short	0x0000


	//----- nvinfo : EIATTR_MAXREG_COUNT
	.align		4
        /*008c*/ 	.byte	0x03, 0x1b
        /*008e*/ 	.short	0x00ff


	//----- nvinfo : EIATTR_EXIT_INSTR_OFFSETS
	.align		4
        /*0090*/ 	.byte	0x04, 0x1c
        /*0092*/ 	.short	(.L_29 - .L_28)


	//   ....[0]....
.L_28:
        /*0094*/ 	.word	0x00000430


	//----- nvinfo : EIATTR_REQNTID
	.align		4
.L_29:
        /*0098*/ 	.byte	0x04, 0x10
        /*009a*/ 	.short	(.L_31 - .L_30)
.L_30:
        /*009c*/ 	.word	0x00000100
        /*00a0*/ 	.word	0x00000001
        /*00a4*/ 	.word	0x00000001


	//----- nvinfo : EIATTR_CBANK_PARAM_SIZE
	.align		4
.L_31:
        /*00a8*/ 	.byte	0x03, 0x19
        /*00aa*/ 	.short	0x003c


	//----- nvinfo : EIATTR_PARAM_CBANK
	.align		4
        /*00ac*/ 	.byte	0x04, 0x0a
        /*00ae*/ 	.short	(.L_33 - .L_32)
	.align		4
.L_32:
        /*00b0*/ 	.word	index@(.nv.constant0.triton_poi_fused__native_batch_norm_legit_no_training_convolution_relu_5)
        /*00b4*/ 	.short	0x0210
        /*00b6*/ 	.short	0x003c


	//----- nvinfo : EIATTR_SW_WAR
	.align		4
.L_33:
        /*00b8*/ 	.byte	0x04, 0x36
        /*00ba*/ 	.short	(.L_35 - .L_34)
.L_34:
        /*00bc*/ 	.word	0x00000008
.L_35:


//--------------------- .nv.callgraph             --------------------------
	.section	.nv.callgraph,"",@"SHT_CUDA_CALLGRAPH"
	.align	4
	.sectionentsize	8
	.align		4
        /*0000*/ 	.word	0x00000000
	.align		4
        /*0004*/ 	.word	0xffffffff
	.align		4
        /*0008*/ 	.word	0x00000000
	.align		4
        /*000c*/ 	.word	0xfffffffe
	.align		4
        /*0010*/ 	.word	0x00000000
	.align		4
        /*0014*/ 	.word	0xfffffffd
	.align		4
        /*0018*/ 	.word	0x00000000
	.align		4
        /*001c*/ 	.word	0xfffffffc


//--------------------- .nv.constant4             --------------------------
	.section	.nv.constant4,"a",@progbits
	.align	8
	.align		8
.nv.constant4:
        /*0000*/ 	.dword	_$_str
	.align		8
        /*0008*/ 	.dword	_$_str_$_2


//--------------------- .text.triton_poi_fused__native_batch_norm_legit_no_training_convolution_relu_5 --------------------------
	.section	.text.triton_poi_fused__native_batch_norm_legit_no_training_convolution_relu_5,"ax",@progbits
	.align	128
        .global         triton_poi_fused__native_batch_norm_legit_no_training_convolution_relu_5
        .type           triton_poi_fused__native_batch_norm_legit_no_training_convolution_relu_5,@function
        .size           triton_poi_fused__native_batch_norm_legit_no_training_convolution_relu_5,(.L_x_1 - triton_poi_fused__native_batch_norm_legit_no_training_convolution_relu_5)
        .other          triton_poi_fused__native_batch_norm_legit_no_training_convolution_relu_5,@"STO_CUDA_ENTRY STV_DEFAULT"
triton_poi_fused__native_batch_norm_legit_no_training_convolution_relu_5:
.text.triton_poi_fused__native_batch_norm_legit_no_training_convolution_relu_5:
[----:B------:R-:W-:Y:S01]  /*0000*/  LDC R1, c[0x0][0x28] ;  /* 0x00000a00ff017b82 */ /* 0x000fe20000000800 */
[----:B------:R-:W1:Y:S07]  /*0010*/  S2R R0, SR_TID.X ;  /* 0x0000000000007919 */ /* 0x000e6e0000002100 */
[----:B------:R-:W2:Y:S01]  /*0020*/  LDC.64 R6, c[0x0][0x228] ;  /* 0x00008a00ff067b82 */ /* 0x000ea20000000a00 */
[----:B------:R-:W-:Y:S01]  /*0030*/  ULDC.64 UR4, c[0x0][0x208] ;  /* 0x0000820000047ab9 */ /* 0x000fe20000000a00 */
[----:B------:R-:W3:Y:S06]  /*0040*/  S2R R5, SR_CTAID.X ;  /* 0x0000000000057919 */ /* 0x000eec0000002500 */
[----:B------:R-:W4:Y:S08]  /*0050*/  LDC.64 R12, c[0x0][0x218] ;  /* 0x00008600ff0c7b82 */ /* 0x000f300000000a00 */
[----:B------:R-:W5:Y:S08]  /*0060*/  LDC.64 R14, c[0x0][0x220] ;  /* 0x00008800ff0e7b82 */ /* 0x000f700000000a00 */
[----:B------:R-:W5:Y:S01]  /*0070*/  LDC.64 R10, c[0x0][0x238] ;  /* 0x00008e00ff0a7b82 */ /* 0x000f620000000a00 */
[----:B-1----:R-:W-:-:S07]  /*0080*/  SHF.L.U32 R0, R0, 0x1, RZ ;  /* 0x0000000100007819 */ /* 0x002fce00000006ff */
[----:B------:R-:W1:Y:S01]  /*0090*/  LDC.64 R16, c[0x0][0x230] ;  /* 0x00008c00ff107b82 */ /* 0x000e620000000a00 */
[----:B---3--:R-:W-:Y:S02]  /*00a0*/  SHF.R.S32.HI R3, RZ, 0x16, R5 ;  /* 0x00000016ff037819 */ /* 0x008fe40000011405 */
[----:B------:R-:W-:Y:S02]  /*00b0*/  LOP3.LUT R0, R0, 0x1fe, RZ, 0xc0, !PT ;  /* 0x000001fe00007812 */ /* 0x000fe400078ec0ff */
[----:B------:R-:W-:Y:S02]  /*00c0*/  SGXT R3, R3, 0x1 ;  /* 0x000000010303781a */ /* 0x000fe40000000200 */
[----:B------:R-:W-:-:S04]  /*00d0*/  LEA R0, R5, R0, 0x9 ;  /* 0x0000000005007211 */ /* 0x000fc800078e48ff */
[----:B------:R-:W-:-:S04]  /*00e0*/  LEA.HI R3, R3, R0, RZ, 0x5 ;  /* 0x0000000003037211 */ /* 0x000fc800078f28ff */
[----:B------:R-:W-:-:S04]  /*00f0*/  LOP3.LUT R3, R3, 0xffffffe0, RZ, 0xc0, !PT ;  /* 0xffffffe003037812 */ /* 0x000fc800078ec0ff */
[----:B------:R-:W-:Y:S02]  /*0100*/  IADD3 R8, R0, -R3, RZ ;  /* 0x8000000300087210 */ /* 0x000fe40007ffe0ff */
[----:B------:R-:W3:Y:S03]  /*0110*/  LDC.64 R2, c[0x0][0x210] ;  /* 0x00008400ff027b82 */ /* 0x000ee60000000a00 */
[----:B--2---:R-:W-:-:S06]  /*0120*/  IMAD.WIDE R6, R8, 0x4, R6 ;  /* 0x0000000408067825 */ /* 0x004fcc00078e0206 */
[----:B------:R-:W2:Y:S01]  /*0130*/  LDG.E.EL.64 R6, desc[UR4][R6.64] ;  /* 0x0000000406067981 */ /* 0x000ea2000c2e1b00 */
[----:B----4-:R-:W-:-:S04]  /*0140*/  IMAD.WIDE R12, R8, 0x4, R12 ;  /* 0x00000004080c7825 */ /* 0x010fc800078e020c */
[C---:B-----5:R-:W-:Y:S02]  /*0150*/  IMAD.WIDE R14, R8.reuse, 0x4, R14 ;  /* 0x00000004080e7825 */ /* 0x060fe400078e020e */
[----:B------:R-:W4:Y:S02]  /*0160*/  LDG.E.EL.64 R12, desc[UR4][R12.64] ;  /* 0x000000040c0c7981 */ /* 0x000f24000c2e1b00 */
[----:B0-----:R-:W-:Y:S02]  /*0170*/  IMAD.WIDE R10, R8, 0x4, R10 ;  /* 0x00000004080a7825 */ /* 0x001fe400078e020a */
[----:B------:R-:W5:Y:S02]  /*0180*/  LDG.E.EL.64 R14, desc[UR4][R14.64] ;  /* 0x000000040e0e7981 */ /* 0x000f64000c2e1b00 */
[----:B---3--:R-:W-:Y:S02]  /*0190*/  IMAD.WIDE R2, R0, 0x4, R2 ;  /* 0x0000000400027825 */ /* 0x008fe400078e0202 */
[----:B------:R-:W3:Y:S04]  /*01a0*/  LDG.E.EL.64 R10, desc[UR4][R10.64] ;  /* 0x000000040a0a7981 */ /* 0x000ee8000c2e1b00 */
[----:B------:R-:W4:Y:S01]  /*01b0*/  LDG.E.64 R4, desc[UR4][R2.64] ;  /* 0x0000000402047981 */ /* 0x000f22000c1e1b00 */
[----:B-1----:R-:W-:-:S05]  /*01c0*/  IMAD.WIDE R16, R8, 0x4, R16 ;  /* 0x0000000408107825 */ /* 0x002fca00078e0210 */
[----:B------:R0:W3:Y:S02]  /*01d0*/  LDG.E.EL.64 R8, desc[UR4][R16.64] ;  /* 0x0000000410087981 */ /* 0x0000e4000c2e1b00 */
[----:B0-----:R-:W-:Y:S01]  /*01e0*/  HFMA2.MMA R16, -RZ, RZ, 1.625, 0 ;  /* 0x3e800000ff107435 */ /* 0x001fe200000001ff */
[----:B--2---:R-:W-:Y:S01]  /*01f0*/  FADD R6, R6, 9.9999997473787516356e-06 ;  /* 0x3727c5ac06067421 */ /* 0x004fe20000000000 */
[----:B------:R-:W-:-:S03]  /*0200*/  FADD R7, R7, 9.9999997473787516356e-06 ;  /* 0x3727c5ac07077421 */ /* 0x000fc60000000000 */
[----:B------:R-:W0:Y:S08]  /*0210*/  MUFU.SQRT R18, R6 ;  /* 0x0000000600127308 */ /* 0x000e300000002000 */
[----:B------:R1:W2:Y:S01]  /*0220*/  MUFU.SQRT R19, R7 ;  /* 0x0000000700137308 */ /* 0x0002a20000002000 */
[C---:B0-----:R-:W-:Y:S02]  /*0230*/  FSETP.GT.AND P0, PT, R18.reuse, 8.50705917302346158658e+37, PT ;  /* 0x7e8000001200780b */ /* 0x041fe40003f04000 */
[----:B------:R-:W-:Y:S01]  /*0240*/  FSETP.GEU.AND P2, PT, R18, 1.175494350822287508e-38, PT ;  /* 0x008000001200780b */ /* 0x000fe20003f4e000 */
[----:B-1----:R-:W0:Y:S01]  /*0250*/  LDC.64 R6, c[0x0][0x240] ;  /* 0x00009000ff067b82 */ /* 0x002e220000000a00 */
[----:B--2---:R-:W-:-:S02]  /*0260*/  FSETP.GT.AND P1, PT, R19, 8.50705917302346158658e+37, PT ;  /* 0x7e8000001300780b */ /* 0x004fc40003f24000 */
[----:B------:R-:W-:-:S07]  /*0270*/  FSETP.GEU.AND P3, PT, R19, 1.175494350822287508e-38, PT ;  /* 0x008000001300780b */ /* 0x000fce0003f6e000 */
[----:B------:R-:W-:-:S04]  /*0280*/  @P0 FMUL R18, R18, 0.25 ;  /* 0x3e80000012120820 */ /* 0x000fc80000400000 */
[----:B------:R-:W-:Y:S01]  /*0290*/  @!P2 FMUL R18, R18, 16777216 ;  /* 0x4b8000001212a820 */ /* 0x000fe20000400000 */
[----:B------:R-:W-:-:S04]  /*02a0*/  @P1 FMUL R19, R19, 0.25 ;  /* 0x3e80000013131820 */ /* 0x000fc80000400000 */
[----:B------:R-:W-:Y:S01]  /*02b0*/  @!P3 FMUL R19, R19, 16777216 ;  /* 0x4b8000001313b820 */ /* 0x000fe20000400000 */
[----:B------:R-:W1:Y:S01]  /*02c0*/  MUFU.RCP R18, R18 ;  /* 0x0000001200127308 */ /* 0x000e620000001000 */
[----:B------:R-:W-:-:S07]  /*02d0*/  FSEL R17, R16, 1, P0 ;  /* 0x3f80000010117808 */ /* 0x000fce0000000000 */
[----:B------:R-:W2:Y:S01]  /*02e0*/  MUFU.RCP R19, R19 ;  /* 0x0000001300137308 */ /* 0x000ea20000001000 */
[----:B------:R-:W-:Y:S01]  /*02f0*/  FSEL R16, R16, 1, P1 ;  /* 0x3f80000010107808 */ /* 0x000fe20000800000 */
[----:B------:R-:W-:Y:S01]  /*0300*/  @!P2 FMUL R17, R17, 16777216 ;  /* 0x4b8000001111a820 */ /* 0x000fe20000400000 */
[----:B----4-:R-:W-:Y:S01]  /*0310*/  FADD R4, R4, R12 ;  /* 0x0000000c04047221 */ /* 0x010fe20000000000 */
[----:B------:R-:W-:Y:S02]  /*0320*/  FADD R5, R5, R13 ;  /* 0x0000000d05057221 */ /* 0x000fe40000000000 */
[----:B------:R-:W-:Y:S01]  /*0330*/  @!P3 FMUL R16, R16, 16777216 ;  /* 0x4b8000001010b820 */ /* 0x000fe20000400000 */
[----:B-1----:R-:W-:Y:S01]  /*0340*/  FMUL R17, R18, R17 ;  /* 0x0000001112117220 */ /* 0x002fe20000400000 */
[----:B-----5:R-:W-:Y:S01]  /*0350*/  FADD R14, -R14, R4 ;  /* 0x000000040e0e7221 */ /* 0x020fe20000000100 */
[----:B------:R-:W-:Y:S01]  /*0360*/  FADD R15, -R15, R5 ;  /* 0x000000050f0f7221 */ /* 0x000fe20000000100 */
[----:B--2---:R-:W-:-:S02]  /*0370*/  FMUL R16, R19, R16 ;  /* 0x0000001013107220 */ /* 0x004fc40000400000 */
[----:B------:R-:W-:Y:S02]  /*0380*/  FMUL R17, R14, R17 ;  /* 0x000000110e117220 */ /* 0x000fe40000400000 */
[----:B------:R-:W-:Y:S02]  /*0390*/  FMUL R16, R15, R16 ;  /* 0x000000100f107220 */ /* 0x000fe40000400000 */
[----:B---3--:R-:W-:Y:S02]  /*03a0*/  FFMA R8, R8, R17, R10 ;  /* 0x0000001108087223 */ /* 0x008fe4000000000a */
[----:B------:R-:W-:-:S03]  /*03b0*/  FFMA R9, R9, R16, R11 ;  /* 0x0000001009097223 */ /* 0x000fc6000000000b */
[----:B------:R-:W-:Y:S02]  /*03c0*/  FSETP.GEU.AND P0, PT, R8, RZ, PT ;  /* 0x000000ff0800720b */ /* 0x000fe40003f0e000 */
[C---:B------:R-:W-:Y:S01]  /*03d0*/  FSETP.GEU.AND P1, PT, R9.reuse, RZ, PT ;  /* 0x000000ff0900720b */ /* 0x040fe20003f2e000 */
[----:B0-----:R-:W-:Y:S01]  /*03e0*/  IMAD.WIDE R6, R0, 0x4, R6 ;  /* 0x0000000400067825 */ /* 0x001fe200078e0206 */
[----:B------:R-:W-:Y:S02]  /*03f0*/  FSEL R8, R8, RZ, P0 ;  /* 0x000000ff08087208 */ /* 0x000fe40000000000 */
[----:B------:R-:W-:Y:S01]  /*0400*/  FSEL R9, R9, RZ, P1 ;  /* 0x000000ff09097208 */ /* 0x000fe20000800000 */
[----:B------:R-:W-:Y:S04]  /*0410*/  STG.E.64 desc[UR4][R2.64], R4 ;  /* 0x0000000402007986 */ /* 0x000fe8000c101b04 */
[----:B------:R-:W-:Y:S01]  /*0420*/  STG.E.64 desc[UR4][R6.64], R8 ;  /* 0x0000000806007986 */ /* 0x000fe2000c101b04 */
[----:B------:R-:W-:Y:S05]  /*0430*/  EXIT ;  /* 0x000000000000794d */ /* 0x000fea0003800000 */
.L_x_0:
[----:B------:R-:W-:-:S00]  /*0440*/  BRA `(.L_x_0) ;  /* 0xfffffffc00fc7947 */ /* 0x000fc0000383ffff */
[----:B------:R-:W-:-:S00]  /*0450*/  NOP ;  /* 0x0000000000007918 */ /* 0x000fc00000000000 */
        /* <DEDUP_REMOVED lines=10> */
.L_x_1:


//--------------------- .nv.global.init           --------------------------
	.section	.nv.global.init,"aw",@progbits
.nv.global.init:
	.type		_$_str,@object
	.size		_$_str,(_$_str_$_2 - _$_str)
_$_str:
        /*0000*/ 	.byte	0x5f, 0x5f, 0x43, 0x55, 0x44, 0x41, 0x5f, 0x46, 0x54, 0x5a, 0x00
	.type		_$_str_$_2,@object
	.size		_$_str_$_2,(.L_1 - _$_str_$_2)
_$_str_$_2:
        /*000b*/ 	.byte	0x5f, 0x5f, 0x43, 0x55, 0x44, 0x41, 0x5f, 0x50, 0x52, 0x45, 0x43, 0x5f, 0x53, 0x51, 0x52, 0x54
        /*001b*/ 	.byte	0x00
.L_1:


//--------------------- .nv.constant0.triton_poi_fused__native_batch_norm_legit_no_training_convolution_relu_5 --------------------------
	.section	.nv.constant0.triton_poi_fused__native_batch_norm_legit_no_training_convolution_relu_5,"a",@progbits
	.sectionflags	@""
	.align	4
.nv.constant0.triton_poi_fused__native_batch_norm_legit_no_training_convolution_relu_5:
	.zero		588
